//
// Generated by NVIDIA NVVM Compiler
//
// Compiler Build ID: CL-36424714
// Cuda compilation tools, release 13.0, V13.0.88
// Based on NVVM 20.0.0
//

.version 9.0
.target sm_100
.address_size 64

	// .globl	_Z6kernelPii

.visible .entry _Z6kernelPii(
	.param .u64 .ptr .align 1 _Z6kernelPii_param_0,
	.param .u32 _Z6kernelPii_param_1
)
{


	ret;

}


// ===== COMPILED SASS (sm_100) =====

	.target	sm_100

	.elftype	@"ET_EXEC"


//--------------------- .note.nv.tkinfo           --------------------------
	.section	.note.nv.tkinfo,"",@"SHT_NOTE"
	.sectionflags	@"SHF_NOTE_NV_TKINFO"
	.tkinfo
        /*0018*/ 	.word	0x00000002
        /*0030*/ 	.string	""
        /*0030*/ 	.string	"ptxas"
        /*0030*/ 	.string	"Cuda compilation tools, release 13.0, V13.0.88"
        /*0030*/ 	.string	"Build cuda_13.0.r13.0/compiler.36424714_0"
        /*0030*/ 	.string	"-arch sm_100 -m 64 "



//--------------------- .note.nv.cuinfo           --------------------------
	.section	.note.nv.cuinfo,"",@"SHT_NOTE"
	.sectionflags	@"SHF_NOTE_NV_CUINFO"
        /*0018*/ 	.short	0x0002
        /*001a*/ 	.short	0x0064
        /*001c*/ 	.short	0x0082
	.zero		2


//--------------------- .nv.info                  --------------------------
	.section	.nv.info,"",@"SHT_CUDA_INFO"
	.align	4


	//----- nvinfo : EIATTR_REGCOUNT
	.align		4
        /*0000*/ 	.byte	0x04, 0x2f
        /*0002*/ 	.short	(.L_1 - .L_0)
	.align		4
.L_0:
        /*0004*/ 	.word	index@(_Z6kernelPii)
        /*0008*/ 	.word	0x00000004


	//----- nvinfo : EIATTR_FRAME_SIZE
	.align		4
.L_1:
        /*000c*/ 	.byte	0x04, 0x11
        /*000e*/ 	.short	(.L_3 - .L_2)
	.align		4
.L_2:
        /*0010*/ 	.word	index@(_Z6kernelPii)
        /*0014*/ 	.word	0x00000000


	//----- nvinfo : EIATTR_MIN_STACK_SIZE
	.align		4
.L_3:
        /*0018*/ 	.byte	0x04, 0x12
        /*001a*/ 	.short	(.L_5 - .L_4)
	.align		4
.L_4:
        /*001c*/ 	.word	index@(_Z6kernelPii)
        /*0020*/ 	.word	0x00000000
.L_5:


//--------------------- .nv.compat                --------------------------
	.section	.nv.compat,"",@"SHT_CUDA_COMPAT_INFO"
	.align	4
        /*0000*/ 	.byte	0x02, 0x09, 0x00, 0x00, 0x02, 0x02, 0x01, 0x00, 0x02, 0x05, 0x05, 0x00, 0x03, 0x07, 0x01, 0x01
        /*0010*/ 	.byte	0x02, 0x03, 0x00, 0x00, 0x02, 0x06, 0x01, 0x00, 0x04, 0x0b, 0x08, 0x00, 0x09, 0x00, 0x00, 0x00
        /*0020*/ 	.byte	0x00, 0x00, 0x00, 0x00


//--------------------- .nv.info._Z6kernelPii     --------------------------
	.section	.nv.info._Z6kernelPii,"",@"SHT_CUDA_INFO"
	.sectionflags	@""
	.align	4


	//----- nvinfo : EIATTR_CUDA_API_VERSION
	.align		4
        /*0000*/ 	.byte	0x04, 0x37
        /*0002*/ 	.short	(.L_7 - .L_6)
.L_6:
        /*0004*/ 	.word	0x00000082


	//----- nvinfo : EIATTR_KPARAM_INFO
	.align		4
.L_7:
        /*0008*/ 	.byte	0x04, 0x17
        /*000a*/ 	.short	(.L_9 - .L_8)
.L_8:
        /*000c*/ 	.word	0x00000000
        /*0010*/ 	.short	0x0001
        /*0012*/ 	.short	0x0008
        /*0014*/ 	.byte	0x00, 0xf0, 0x11, 0x00


	//----- nvinfo : EIATTR_KPARAM_INFO
	.align		4
.L_9:
        /*0018*/ 	.byte	0x04, 0x17
        /*001a*/ 	.short	(.L_11 - .L_10)
.L_10:
        /*001c*/ 	.word	0x00000000
        /*0020*/ 	.short	0x0000
        /*0022*/ 	.short	0x0000
        /*0024*/ 	.byte	0x00, 0xf5, 0x21, 0x00


	//----- nvinfo : EIATTR_SPARSE_MMA_MASK
	.align		4
.L_11:
        /*0028*/ 	.byte	0x03, 0x50
        /*002a*/ 	.short	0x0000


	//----- nvinfo : EIATTR_MAXREG_COUNT
	.align		4
        /*002c*/ 	.byte	0x03, 0x1b
        /*002e*/ 	.short	0x00ff


	//----- nvinfo : EIATTR_MERCURY_ISA_VERSION
	.align		4
        /*0030*/ 	.byte	0x03, 0x5f
        /*0032*/ 	.short	0x0101


	//----- nvinfo : EIATTR_VRC_CTA_INIT_COUNT
	.align		4
        /*0034*/ 	.byte	0x02, 0x4a
	.zero		1
	.zero		1


	//----- nvinfo : EIATTR_EXIT_INSTR_OFFSETS
	.align		4
        /*0038*/ 	.byte	0x04, 0x1c
        /*003a*/ 	.short	(.L_13 - .L_12)


	//   ....[0]....
.L_12:
        /*003c*/ 	.word	0x00000010


	//----- nvinfo : EIATTR_CBANK_PARAM_SIZE
	.align		4
.L_13:
        /*0040*/ 	.byte	0x03, 0x19
        /*0042*/ 	.short	0x000c


	//----- nvinfo : EIATTR_PARAM_CBANK
	.align		4
        /*0044*/ 	.byte	0x04, 0x0a
        /*0046*/ 	.short	(.L_15 - .L_14)
	.align		4
.L_14:
        /*0048*/ 	.word	index@(.nv.constant0._Z6kernelPii)
        /*004c*/ 	.short	0x0380
        /*004e*/ 	.short	0x000c


	//----- nvinfo : EIATTR_SW_WAR
	.align		4
.L_15:
        /*0050*/ 	.byte	0x04, 0x36
        /*0052*/ 	.short	(.L_17 - .L_16)
.L_16:
        /*0054*/ 	.word	0x00000008
.L_17:


//--------------------- .nv.callgraph             --------------------------
	.section	.nv.callgraph,"",@"SHT_CUDA_CALLGRAPH"
	.align	4
	.sectionentsize	8
	.align		4
        /*0000*/ 	.word	0x00000000
	.align		4
        /*0004*/ 	.word	0xffffffff
	.align		4
        /*0008*/ 	.word	0x00000000
	.align		4
        /*000c*/ 	.word	0xfffffffe
	.align		4
        /*0010*/ 	.word	0x00000000
	.align		4
        /*0014*/ 	.word	0xfffffffd
	.align		4
        /*0018*/ 	.word	0x00000000
	.align		4
        /*001c*/ 	.word	0xfffffffc


//--------------------- .text._Z6kernelPii        --------------------------
	.section	.text._Z6kernelPii,"ax",@progbits
	.align	128
        .global         _Z6kernelPii
        .type           _Z6kernelPii,@function
        .size           _Z6kernelPii,(.L_x_1 - _Z6kernelPii)
        .other          _Z6kernelPii,@"STO_CUDA_ENTRY STV_DEFAULT"
_Z6kernelPii:
.text._Z6kernelPii:
[----:B------:R-:W-:Y:S01]  /*0000*/  LDC R1, c[0x0][0x37c] ;  /* 0x0000df00ff017b82 */ /* 0x000fe20000000800 */
[----:B------:R-:W-:Y:S05]  /*0010*/  EXIT ;  /* 0x000000000000794d */ /* 0x000fea0003800000 */
.L_x_0:
[----:B------:R-:W-:-:S00]  /*0020*/  BRA `(.L_x_0) ;  /* 0xfffffffc00fc7947 */ /* 0x000fc0000383ffff */
[----:B------:R-:W-:-:S00]  /*0030*/  NOP ;  /* 0x0000000000007918 */ /* 0x000fc00000000000 */
        /* <DEDUP_REMOVED lines=12> */
.L_x_1:


//--------------------- .nv.shared.reserved.0     --------------------------
	.section	.nv.shared.reserved.0,"aw",@nobits
	.weak		__nv_reservedSMEM_offset_0_alias
	.size		__nv_reservedSMEM_offset_0_alias, 0, 64
	.other		__nv_reservedSMEM_offset_0_alias,@"STO_CUDA_RESERVED_SHARED STV_DEFAULT"
__nv_reservedSMEM_offset_0_alias:
	.zero		0
	.zero		64


//--------------------- .nv.constant0._Z6kernelPii --------------------------
	.section	.nv.constant0._Z6kernelPii,"a",@progbits
	.sectionflags	@""
	.align	4
.nv.constant0._Z6kernelPii:
	.zero		908


//--------------------- SYMBOLS --------------------------

	.type		.nv.reservedSmem.offset0,@object
	.size		.nv.reservedSmem.offset0,0x4
